//
// Generated by NVIDIA NVVM Compiler
//
// Compiler Build ID: CL-36424714
// Cuda compilation tools, release 13.0, V13.0.88
// Based on NVVM 20.0.0
//

.version 9.0
.target sm_100
.address_size 64

	// .globl	_Z8convolvePfS_S_iiii

.visible .entry _Z8convolvePfS_S_iiii(
	.param .u64 .ptr .align 1 _Z8convolvePfS_S_iiii_param_0,
	.param .u64 .ptr .align 1 _Z8convolvePfS_S_iiii_param_1,
	.param .u64 .ptr .align 1 _Z8convolvePfS_S_iiii_param_2,
	.param .u32 _Z8convolvePfS_S_iiii_param_3,
	.param .u32 _Z8convolvePfS_S_iiii_param_4,
	.param .u32 _Z8convolvePfS_S_iiii_param_5,
	.param .u32 _Z8convolvePfS_S_iiii_param_6
)
{
	.reg .pred 	%p<15>;
	.reg .b32 	%r<55>;
	.reg .b32 	%f<119>;
	.reg .b64 	%rd<44>;

	ld.param.u64 	%rd9, [_Z8convolvePfS_S_iiii_param_0];
	ld.param.u64 	%rd10, [_Z8convolvePfS_S_iiii_param_1];
	ld.param.u64 	%rd8, [_Z8convolvePfS_S_iiii_param_2];
	ld.param.u32 	%r25, [_Z8convolvePfS_S_iiii_param_3];
	ld.param.u32 	%r22, [_Z8convolvePfS_S_iiii_param_4];
	ld.param.u32 	%r23, [_Z8convolvePfS_S_iiii_param_5];
	ld.param.u32 	%r24, [_Z8convolvePfS_S_iiii_param_6];
	cvta.to.global.u64 	%rd1, %rd10;
	cvta.to.global.u64 	%rd2, %rd9;
	mov.u32 	%r26, %ctaid.y;
	mov.u32 	%r27, %ntid.y;
	mov.u32 	%r28, %tid.y;
	mad.lo.s32 	%r1, %r26, %r27, %r28;
	mov.u32 	%r29, %ctaid.x;
	mov.u32 	%r30, %ntid.x;
	mov.u32 	%r31, %tid.x;
	mad.lo.s32 	%r32, %r29, %r30, %r31;
	sub.s32 	%r33, %r25, %r23;
	setp.gt.s32 	%p1, %r1, %r33;
	sub.s32 	%r34, %r22, %r24;
	setp.gt.s32 	%p2, %r32, %r34;
	or.pred  	%p3, %p1, %p2;
	@%p3 bra 	$L__BB0_18;
	mov.f32 	%f117, 0f00000000;
	min.s32 	%r35, %r23, %r24;
	setp.lt.s32 	%p4, %r35, 1;
	@%p4 bra 	$L__BB0_17;
	and.b32  	%r4, %r24, 15;
	and.b32  	%r5, %r24, 7;
	and.b32  	%r6, %r24, 2147483632;
	and.b32  	%r7, %r24, 3;
	neg.s32 	%r8, %r6;
	mov.f32 	%f117, 0f00000000;
	mov.b32 	%r49, 0;
$L__BB0_3:
	setp.lt.u32 	%p5, %r24, 16;
	add.s32 	%r38, %r49, %r1;
	mad.lo.s32 	%r10, %r38, %r22, %r32;
	mul.lo.s32 	%r11, %r49, %r24;
	mov.b32 	%r53, 0;
	@%p5 bra 	$L__BB0_6;
	mul.wide.u32 	%rd11, %r11, 4;
	add.s64 	%rd12, %rd1, %rd11;
	add.s64 	%rd43, %rd12, 32;
	mov.u32 	%r50, %r10;
	mov.u32 	%r51, %r8;
$L__BB0_5:
	.pragma "nounroll";
	mul.wide.s32 	%rd13, %r50, 4;
	add.s64 	%rd14, %rd2, %rd13;
	ld.global.f32 	%f20, [%rd14];
	ld.global.f32 	%f21, [%rd43+-32];
	fma.rn.f32 	%f22, %f20, %f21, %f117;
	ld.global.f32 	%f23, [%rd14+4];
	ld.global.f32 	%f24, [%rd43+-28];
	fma.rn.f32 	%f25, %f23, %f24, %f22;
	ld.global.f32 	%f26, [%rd14+8];
	ld.global.f32 	%f27, [%rd43+-24];
	fma.rn.f32 	%f28, %f26, %f27, %f25;
	ld.global.f32 	%f29, [%rd14+12];
	ld.global.f32 	%f30, [%rd43+-20];
	fma.rn.f32 	%f31, %f29, %f30, %f28;
	ld.global.f32 	%f32, [%rd14+16];
	ld.global.f32 	%f33, [%rd43+-16];
	fma.rn.f32 	%f34, %f32, %f33, %f31;
	ld.global.f32 	%f35, [%rd14+20];
	ld.global.f32 	%f36, [%rd43+-12];
	fma.rn.f32 	%f37, %f35, %f36, %f34;
	ld.global.f32 	%f38, [%rd14+24];
	ld.global.f32 	%f39, [%rd43+-8];
	fma.rn.f32 	%f40, %f38, %f39, %f37;
	ld.global.f32 	%f41, [%rd14+28];
	ld.global.f32 	%f42, [%rd43+-4];
	fma.rn.f32 	%f43, %f41, %f42, %f40;
	ld.global.f32 	%f44, [%rd14+32];
	ld.global.f32 	%f45, [%rd43];
	fma.rn.f32 	%f46, %f44, %f45, %f43;
	ld.global.f32 	%f47, [%rd14+36];
	ld.global.f32 	%f48, [%rd43+4];
	fma.rn.f32 	%f49, %f47, %f48, %f46;
	ld.global.f32 	%f50, [%rd14+40];
	ld.global.f32 	%f51, [%rd43+8];
	fma.rn.f32 	%f52, %f50, %f51, %f49;
	ld.global.f32 	%f53, [%rd14+44];
	ld.global.f32 	%f54, [%rd43+12];
	fma.rn.f32 	%f55, %f53, %f54, %f52;
	ld.global.f32 	%f56, [%rd14+48];
	ld.global.f32 	%f57, [%rd43+16];
	fma.rn.f32 	%f58, %f56, %f57, %f55;
	ld.global.f32 	%f59, [%rd14+52];
	ld.global.f32 	%f60, [%rd43+20];
	fma.rn.f32 	%f61, %f59, %f60, %f58;
	ld.global.f32 	%f62, [%rd14+56];
	ld.global.f32 	%f63, [%rd43+24];
	fma.rn.f32 	%f64, %f62, %f63, %f61;
	ld.global.f32 	%f65, [%rd14+60];
	ld.global.f32 	%f66, [%rd43+28];
	fma.rn.f32 	%f117, %f65, %f66, %f64;
	add.s32 	%r51, %r51, 16;
	add.s32 	%r50, %r50, 16;
	add.s64 	%rd43, %rd43, 64;
	setp.ne.s32 	%p6, %r51, 0;
	mov.u32 	%r53, %r6;
	@%p6 bra 	$L__BB0_5;
$L__BB0_6:
	setp.eq.s32 	%p7, %r4, 0;
	@%p7 bra 	$L__BB0_16;
	add.s32 	%r39, %r4, -1;
	setp.lt.u32 	%p8, %r39, 7;
	@%p8 bra 	$L__BB0_9;
	add.s32 	%r40, %r10, %r53;
	mul.wide.s32 	%rd15, %r40, 4;
	add.s64 	%rd16, %rd2, %rd15;
	ld.global.f32 	%f68, [%rd16];
	add.s32 	%r41, %r53, %r11;
	mul.wide.u32 	%rd17, %r41, 4;
	add.s64 	%rd18, %rd1, %rd17;
	ld.global.f32 	%f69, [%rd18];
	fma.rn.f32 	%f70, %f68, %f69, %f117;
	ld.global.f32 	%f71, [%rd16+4];
	cvt.u64.u32 	%rd19, %r11;
	cvt.u64.u32 	%rd20, %r53;
	add.s64 	%rd21, %rd20, %rd19;
	shl.b64 	%rd22, %rd21, 2;
	add.s64 	%rd23, %rd1, %rd22;
	ld.global.f32 	%f72, [%rd23+4];
	fma.rn.f32 	%f73, %f71, %f72, %f70;
	ld.global.f32 	%f74, [%rd16+8];
	ld.global.f32 	%f75, [%rd23+8];
	fma.rn.f32 	%f76, %f74, %f75, %f73;
	ld.global.f32 	%f77, [%rd16+12];
	ld.global.f32 	%f78, [%rd23+12];
	fma.rn.f32 	%f79, %f77, %f78, %f76;
	ld.global.f32 	%f80, [%rd16+16];
	ld.global.f32 	%f81, [%rd23+16];
	fma.rn.f32 	%f82, %f80, %f81, %f79;
	ld.global.f32 	%f83, [%rd16+20];
	ld.global.f32 	%f84, [%rd23+20];
	fma.rn.f32 	%f85, %f83, %f84, %f82;
	ld.global.f32 	%f86, [%rd16+24];
	ld.global.f32 	%f87, [%rd23+24];
	fma.rn.f32 	%f88, %f86, %f87, %f85;
	ld.global.f32 	%f89, [%rd16+28];
	ld.global.f32 	%f90, [%rd23+28];
	fma.rn.f32 	%f117, %f89, %f90, %f88;
	add.s32 	%r53, %r53, 8;
$L__BB0_9:
	setp.eq.s32 	%p9, %r5, 0;
	@%p9 bra 	$L__BB0_16;
	add.s32 	%r42, %r5, -1;
	setp.lt.u32 	%p10, %r42, 3;
	@%p10 bra 	$L__BB0_12;
	add.s32 	%r43, %r10, %r53;
	mul.wide.s32 	%rd24, %r43, 4;
	add.s64 	%rd25, %rd2, %rd24;
	ld.global.f32 	%f92, [%rd25];
	add.s32 	%r44, %r53, %r11;
	mul.wide.u32 	%rd26, %r44, 4;
	add.s64 	%rd27, %rd1, %rd26;
	ld.global.f32 	%f93, [%rd27];
	fma.rn.f32 	%f94, %f92, %f93, %f117;
	ld.global.f32 	%f95, [%rd25+4];
	cvt.u64.u32 	%rd28, %r11;
	cvt.u64.u32 	%rd29, %r53;
	add.s64 	%rd30, %rd29, %rd28;
	shl.b64 	%rd31, %rd30, 2;
	add.s64 	%rd32, %rd1, %rd31;
	ld.global.f32 	%f96, [%rd32+4];
	fma.rn.f32 	%f97, %f95, %f96, %f94;
	ld.global.f32 	%f98, [%rd25+8];
	ld.global.f32 	%f99, [%rd32+8];
	fma.rn.f32 	%f100, %f98, %f99, %f97;
	ld.global.f32 	%f101, [%rd25+12];
	ld.global.f32 	%f102, [%rd32+12];
	fma.rn.f32 	%f117, %f101, %f102, %f100;
	add.s32 	%r53, %r53, 4;
$L__BB0_12:
	setp.eq.s32 	%p11, %r7, 0;
	@%p11 bra 	$L__BB0_16;
	setp.eq.s32 	%p12, %r7, 1;
	add.s32 	%r45, %r10, %r53;
	mul.wide.s32 	%rd33, %r45, 4;
	add.s64 	%rd6, %rd2, %rd33;
	ld.global.f32 	%f103, [%rd6];
	add.s32 	%r46, %r53, %r11;
	mul.wide.u32 	%rd34, %r46, 4;
	add.s64 	%rd35, %rd1, %rd34;
	ld.global.f32 	%f104, [%rd35];
	fma.rn.f32 	%f117, %f103, %f104, %f117;
	@%p12 bra 	$L__BB0_16;
	setp.eq.s32 	%p13, %r7, 2;
	ld.global.f32 	%f105, [%rd6+4];
	cvt.u64.u32 	%rd36, %r11;
	cvt.u64.u32 	%rd37, %r53;
	add.s64 	%rd38, %rd37, %rd36;
	shl.b64 	%rd39, %rd38, 2;
	add.s64 	%rd7, %rd1, %rd39;
	ld.global.f32 	%f106, [%rd7+4];
	fma.rn.f32 	%f117, %f105, %f106, %f117;
	@%p13 bra 	$L__BB0_16;
	ld.global.f32 	%f107, [%rd6+8];
	ld.global.f32 	%f108, [%rd7+8];
	fma.rn.f32 	%f117, %f107, %f108, %f117;
$L__BB0_16:
	add.s32 	%r49, %r49, 1;
	setp.ne.s32 	%p14, %r49, %r23;
	@%p14 bra 	$L__BB0_3;
$L__BB0_17:
	mad.lo.s32 	%r47, %r1, %r34, %r1;
	add.s32 	%r48, %r47, %r32;
	cvta.to.global.u64 	%rd40, %rd8;
	mul.wide.s32 	%rd41, %r48, 4;
	add.s64 	%rd42, %rd40, %rd41;
	st.global.f32 	[%rd42], %f117;
$L__BB0_18:
	ret;

}


// ===== COMPILED SASS (sm_100) =====

	.target	sm_100

	.elftype	@"ET_EXEC"


//--------------------- .note.nv.tkinfo           --------------------------
	.section	.note.nv.tkinfo,"",@"SHT_NOTE"
	.sectionflags	@"SHF_NOTE_NV_TKINFO"
	.tkinfo
        /*0018*/ 	.word	0x00000002
        /*0030*/ 	.string	""
        /*0030*/ 	.string	"ptxas"
        /*0030*/ 	.string	"Cuda compilation tools, release 13.0, V13.0.88"
        /*0030*/ 	.string	"Build cuda_13.0.r13.0/compiler.36424714_0"
        /*0030*/ 	.string	"-arch sm_100 -m 64 "



//--------------------- .note.nv.cuinfo           --------------------------
	.section	.note.nv.cuinfo,"",@"SHT_NOTE"
	.sectionflags	@"SHF_NOTE_NV_CUINFO"
        /*0018*/ 	.short	0x0002
        /*001a*/ 	.short	0x0064
        /*001c*/ 	.short	0x0082
	.zero		2


//--------------------- .nv.info                  --------------------------
	.section	.nv.info,"",@"SHT_CUDA_INFO"
	.align	4


	//----- nvinfo : EIATTR_REGCOUNT
	.align		4
        /*0000*/ 	.byte	0x04, 0x2f
        /*0002*/ 	.short	(.L_1 - .L_0)
	.align		4
.L_0:
        /*0004*/ 	.word	index@(_Z8convolvePfS_S_iiii)
        /*0008*/ 	.word	0x00000020


	//----- nvinfo : EIATTR_FRAME_SIZE
	.align		4
.L_1:
        /*000c*/ 	.byte	0x04, 0x11
        /*000e*/ 	.short	(.L_3 - .L_2)
	.align		4
.L_2:
        /*0010*/ 	.word	index@(_Z8convolvePfS_S_iiii)
        /*0014*/ 	.word	0x00000000


	//----- nvinfo : EIATTR_MIN_STACK_SIZE
	.align		4
.L_3:
        /*0018*/ 	.byte	0x04, 0x12
        /*001a*/ 	.short	(.L_5 - .L_4)
	.align		4
.L_4:
        /*001c*/ 	.word	index@(_Z8convolvePfS_S_iiii)
        /*0020*/ 	.word	0x00000000
.L_5:


//--------------------- .nv.compat                --------------------------
	.section	.nv.compat,"",@"SHT_CUDA_COMPAT_INFO"
	.align	4
        /*0000*/ 	.byte	0x02, 0x09, 0x00, 0x00, 0x02, 0x02, 0x01, 0x00, 0x02, 0x05, 0x05, 0x00, 0x03, 0x07, 0x01, 0x01
        /*0010*/ 	.byte	0x02, 0x03, 0x00, 0x00, 0x02, 0x06, 0x01, 0x00, 0x04, 0x0b, 0x08, 0x00, 0x09, 0x00, 0x00, 0x00
        /*0020*/ 	.byte	0x00, 0x00, 0x00, 0x00


//--------------------- .nv.info._Z8convolvePfS_S_iiii --------------------------
	.section	.nv.info._Z8convolvePfS_S_iiii,"",@"SHT_CUDA_INFO"
	.sectionflags	@""
	.align	4


	//----- nvinfo : EIATTR_CUDA_API_VERSION
	.align		4
        /*0000*/ 	.byte	0x04, 0x37
        /*0002*/ 	.short	(.L_7 - .L_6)
.L_6:
        /*0004*/ 	.word	0x00000082


	//----- nvinfo : EIATTR_KPARAM_INFO
	.align		4
.L_7:
        /*0008*/ 	.byte	0x04, 0x17
        /*000a*/ 	.short	(.L_9 - .L_8)
.L_8:
        /*000c*/ 	.word	0x00000000
        /*0010*/ 	.short	0x0006
        /*0012*/ 	.short	0x0024
        /*0014*/ 	.byte	0x00, 0xf0, 0x11, 0x00


	//----- nvinfo : EIATTR_KPARAM_INFO
	.align		4
.L_9:
        /*0018*/ 	.byte	0x04, 0x17
        /*001a*/ 	.short	(.L_11 - .L_10)
.L_10:
        /*001c*/ 	.word	0x00000000
        /*0020*/ 	.short	0x0005
        /*0022*/ 	.short	0x0020
        /*0024*/ 	.byte	0x00, 0xf0, 0x11, 0x00


	//----- nvinfo : EIATTR_KPARAM_INFO
	.align		4
.L_11:
        /*0028*/ 	.byte	0x04, 0x17
        /*002a*/ 	.short	(.L_13 - .L_12)
.L_12:
        /*002c*/ 	.word	0x00000000
        /*0030*/ 	.short	0x0004
        /*0032*/ 	.short	0x001c
        /*0034*/ 	.byte	0x00, 0xf0, 0x11, 0x00


	//----- nvinfo : EIATTR_KPARAM_INFO
	.align		4
.L_13:
        /*0038*/ 	.byte	0x04, 0x17
        /*003a*/ 	.short	(.L_15 - .L_14)
.L_14:
        /*003c*/ 	.word	0x00000000
        /*0040*/ 	.short	0x0003
        /*0042*/ 	.short	0x0018
        /*0044*/ 	.byte	0x00, 0xf0, 0x11, 0x00


	//----- nvinfo : EIATTR_KPARAM_INFO
	.align		4
.L_15:
        /*0048*/ 	.byte	0x04, 0x17
        /*004a*/ 	.short	(.L_17 - .L_16)
.L_16:
        /*004c*/ 	.word	0x00000000
        /*0050*/ 	.short	0x0002
        /*0052*/ 	.short	0x0010
        /*0054*/ 	.byte	0x00, 0xf5, 0x21, 0x00


	//----- nvinfo : EIATTR_KPARAM_INFO
	.align		4
.L_17:
        /*0058*/ 	.byte	0x04, 0x17
        /*005a*/ 	.short	(.L_19 - .L_18)
.L_18:
        /*005c*/ 	.word	0x00000000
        /*0060*/ 	.short	0x0001
        /*0062*/ 	.short	0x0008
        /*0064*/ 	.byte	0x00, 0xf5, 0x21, 0x00


	//----- nvinfo : EIATTR_KPARAM_INFO
	.align		4
.L_19:
        /*0068*/ 	.byte	0x04, 0x17
        /*006a*/ 	.short	(.L_21 - .L_20)
.L_20:
        /*006c*/ 	.word	0x00000000
        /*0070*/ 	.short	0x0000
        /*0072*/ 	.short	0x0000
        /*0074*/ 	.byte	0x00, 0xf5, 0x21, 0x00


	//----- nvinfo : EIATTR_SPARSE_MMA_MASK
	.align		4
.L_21:
        /*0078*/ 	.byte	0x03, 0x50
        /*007a*/ 	.short	0x0000


	//----- nvinfo : EIATTR_MAXREG_COUNT
	.align		4
        /*007c*/ 	.byte	0x03, 0x1b
        /*007e*/ 	.short	0x00ff


	//----- nvinfo : EIATTR_MERCURY_ISA_VERSION
	.align		4
        /*0080*/ 	.byte	0x03, 0x5f
        /*0082*/ 	.short	0x0101


	//----- nvinfo : EIATTR_VRC_CTA_INIT_COUNT
	.align		4
        /*0084*/ 	.byte	0x02, 0x4a
	.zero		1
	.zero		1


	//----- nvinfo : EIATTR_EXIT_INSTR_OFFSETS
	.align		4
        /*0088*/ 	.byte	0x04, 0x1c
        /*008a*/ 	.short	(.L_23 - .L_22)


	//   ....[0]....
.L_22:
        /*008c*/ 	.word	0x000000f0


	//   ....[1]....
        /*0090*/ 	.word	0x00000ce0


	//----- nvinfo : EIATTR_CBANK_PARAM_SIZE
	.align		4
.L_23:
        /*0094*/ 	.byte	0x03, 0x19
        /*0096*/ 	.short	0x0028


	//----- nvinfo : EIATTR_PARAM_CBANK
	.align		4
        /*0098*/ 	.byte	0x04, 0x0a
        /*009a*/ 	.short	(.L_25 - .L_24)
	.align		4
.L_24:
        /*009c*/ 	.word	index@(.nv.constant0._Z8convolvePfS_S_iiii)
        /*00a0*/ 	.short	0x0380
        /*00a2*/ 	.short	0x0028


	//----- nvinfo : EIATTR_SW_WAR
	.align		4
.L_25:
        /*00a4*/ 	.byte	0x04, 0x36
        /*00a6*/ 	.short	(.L_27 - .L_26)
.L_26:
        /*00a8*/ 	.word	0x00000008
.L_27:


//--------------------- .nv.callgraph             --------------------------
	.section	.nv.callgraph,"",@"SHT_CUDA_CALLGRAPH"
	.align	4
	.sectionentsize	8
	.align		4
        /*0000*/ 	.word	0x00000000
	.align		4
        /*0004*/ 	.word	0xffffffff
	.align		4
        /*0008*/ 	.word	0x00000000
	.align		4
        /*000c*/ 	.word	0xfffffffe
	.align		4
        /*0010*/ 	.word	0x00000000
	.align		4
        /*0014*/ 	.word	0xfffffffd
	.align		4
        /*0018*/ 	.word	0x00000000
	.align		4
        /*001c*/ 	.word	0xfffffffc


//--------------------- .text._Z8convolvePfS_S_iiii --------------------------
	.section	.text._Z8convolvePfS_S_iiii,"ax",@progbits
	.align	128
        .global         _Z8convolvePfS_S_iiii
        .type           _Z8convolvePfS_S_iiii,@function
        .size           _Z8convolvePfS_S_iiii,(.L_x_8 - _Z8convolvePfS_S_iiii)
        .other          _Z8convolvePfS_S_iiii,@"STO_CUDA_ENTRY STV_DEFAULT"
_Z8convolvePfS_S_iiii:
.text._Z8convolvePfS_S_iiii:
[----:B------:R-:W-:Y:S01]  /*0000*/  LDC R1, c[0x0][0x37c] ;  /* 0x0000df00ff017b82 */ /* 0x000fe20000000800 */
[----:B------:R-:W0:Y:S07]  /*0010*/  S2R R5, SR_TID.X ;  /* 0x0000000000057919 */ /* 0x000e2e0000002100 */
[----:B------:R-:W1:Y:S01]  /*0020*/  LDC R6, c[0x0][0x364] ;  /* 0x0000d900ff067b82 */ /* 0x000e620000000800 */
[----:B------:R-:W2:Y:S01]  /*0030*/  LDCU.64 UR6, c[0x0][0x398] ;  /* 0x00007300ff0677ac */ /* 0x000ea20008000a00 */
[----:B------:R-:W1:Y:S06]  /*0040*/  S2R R3, SR_TID.Y ;  /* 0x0000000000037919 */ /* 0x000e6c0000002200 */
[----:B------:R-:W0:Y:S08]  /*0050*/  S2UR UR5, SR_CTAID.X ;  /* 0x00000000000579c3 */ /* 0x000e300000002500 */
[----:B------:R-:W0:Y:S08]  /*0060*/  LDC R0, c[0x0][0x360] ;  /* 0x0000d800ff007b82 */ /* 0x000e300000000800 */
[----:B------:R-:W2:Y:S08]  /*0070*/  LDC.64 R8, c[0x0][0x3a0] ;  /* 0x0000e800ff087b82 */ /* 0x000eb00000000a00 */
[----:B------:R-:W1:Y:S01]  /*0080*/  S2UR UR4, SR_CTAID.Y ;  /* 0x00000000000479c3 */ /* 0x000e620000002600 */
[----:B0-----:R-:W-:Y:S01]  /*0090*/  IMAD R0, R0, UR5, R5 ;  /* 0x0000000500007c24 */ /* 0x001fe2000f8e0205 */
[----:B--2---:R-:W-:-:S04]  /*00a0*/  IADD3 R7, PT, PT, -R9, UR7, RZ ;  /* 0x0000000709077c10 */ /* 0x004fc8000fffe1ff */
[----:B------:R-:W-:Y:S01]  /*00b0*/  ISETP.GT.AND P0, PT, R0, R7, PT ;  /* 0x000000070000720c */ /* 0x000fe20003f04270 */
[----:B-1----:R-:W-:Y:S01]  /*00c0*/  IMAD R6, R6, UR4, R3 ;  /* 0x0000000406067c24 */ /* 0x002fe2000f8e0203 */
[----:B------:R-:W-:-:S04]  /*00d0*/  IADD3 R3, PT, PT, -R8, UR6, RZ ;  /* 0x0000000608037c10 */ /* 0x000fc8000fffe1ff */
[----:B------:R-:W-:-:S13]  /*00e0*/  ISETP.GT.OR P0, PT, R6, R3, P0 ;  /* 0x000000030600720c */ /* 0x000fda0000704670 */
[----:B------:R-:W-:Y:S05]  /*00f0*/  @P0 EXIT ;  /* 0x000000000000094d */ /* 0x000fea0003800000 */
[----:B------:R-:W-:Y:S01]  /*0100*/  VIMNMX R2, PT, PT, R8, R9, PT ;  /* 0x0000000908027248 */ /* 0x000fe20003fe0100 */
[----:B------:R-:W0:Y:S01]  /*0110*/  LDCU.64 UR8, c[0x0][0x358] ;  /* 0x00006b00ff0877ac */ /* 0x000e220008000a00 */
[----:B------:R-:W-:Y:S02]  /*0120*/  HFMA2 R14, -RZ, RZ, 0, 0 ;  /* 0x00000000ff0e7431 */ /* 0x000fe400000001ff */
[----:B------:R-:W-:-:S13]  /*0130*/  ISETP.GE.AND P0, PT, R2, 0x1, PT ;  /* 0x000000010200780c */ /* 0x000fda0003f06270 */
[----:B------:R-:W-:Y:S05]  /*0140*/  @!P0 BRA `(.L_x_0) ;  /* 0x0000000800d08947 */ /* 0x000fea0003800000 */
[C---:B------:R-:W-:Y:S01]  /*0150*/  LOP3.LUT R8, R9.reuse, 0x7ffffff0, RZ, 0xc0, !PT ;  /* 0x7ffffff009087812 */ /* 0x040fe200078ec0ff */
[----:B------:R-:W-:Y:S01]  /*0160*/  UMOV UR4, URZ ;  /* 0x000000ff00047c82 */ /* 0x000fe20008000000 */
[C---:B------:R-:W-:Y:S02]  /*0170*/  LOP3.LUT R17, R9.reuse, 0xf, RZ, 0xc0, !PT ;  /* 0x0000000f09117812 */ /* 0x040fe400078ec0ff */
[C---:B------:R-:W-:Y:S02]  /*0180*/  LOP3.LUT R18, R9.reuse, 0x7, RZ, 0xc0, !PT ;  /* 0x0000000709127812 */ /* 0x040fe400078ec0ff */
[----:B------:R-:W-:Y:S02]  /*0190*/  LOP3.LUT R9, R9, 0x3, RZ, 0xc0, !PT ;  /* 0x0000000309097812 */ /* 0x000fe400078ec0ff */
[----:B------:R-:W-:Y:S02]  /*01a0*/  MOV R14, RZ ;  /* 0x000000ff000e7202 */ /* 0x000fe40000000f00 */
[----:B------:R-:W-:-:S07]  /*01b0*/  IADD3 R10, PT, PT, -R8, RZ, RZ ;  /* 0x000000ff080a7210 */ /* 0x000fce0007ffe1ff */
.L_x_6:
[----:B------:R-:W1:Y:S01]  /*01c0*/  LDCU.64 UR6, c[0x0][0x3a0] ;  /* 0x00007400ff0677ac */ /* 0x000e620008000a00 */
[----:B------:R-:W-:Y:S01]  /*01d0*/  VIADD R11, R6, UR4 ;  /* 0x00000004060b7c36 */ /* 0x000fe20008000000 */
[----:B------:R-:W-:Y:S01]  /*01e0*/  MOV R16, RZ ;  /* 0x000000ff00107202 */ /* 0x000fe20000000f00 */
[----:B------:R-:W2:Y:S01]  /*01f0*/  LDCU UR5, c[0x0][0x39c] ;  /* 0x00007380ff0577ac */ /* 0x000ea20008000800 */
[----:B-1----:R-:W-:Y:S02]  /*0200*/  UISETP.GE.U32.AND UP1, UPT, UR7, 0x10, UPT ;  /* 0x000000100700788c */ /* 0x002fe4000bf26070 */
[----:B------:R-:W-:Y:S02]  /*0210*/  UIMAD UR10, UR4, UR7, URZ ;  /* 0x00000007040a72a4 */ /* 0x000fe4000f8e02ff */
[----:B------:R-:W-:Y:S01]  /*0220*/  UIADD3 UR4, UPT, UPT, UR4, 0x1, URZ ;  /* 0x0000000104047890 */ /* 0x000fe2000fffe0ff */
[----:B--2---:R-:W-:-:S03]  /*0230*/  IMAD R11, R11, UR5, R0 ;  /* 0x000000050b0b7c24 */ /* 0x004fc6000f8e0200 */
[----:B------:R-:W-:Y:S01]  /*0240*/  UISETP.NE.AND UP0, UPT, UR4, UR6, UPT ;  /* 0x000000060400728c */ /* 0x000fe2000bf05270 */
[----:B------:R-:W-:Y:S10]  /*0250*/  BRA.U !UP1, `(.L_x_1) ;  /* 0x00000005090c7547 */ /* 0x000ff4000b800000 */
[----:B------:R-:W1:Y:S01]  /*0260*/  LDCU.64 UR6, c[0x0][0x388] ;  /* 0x00007100ff0677ac */ /* 0x000e620008000a00 */
[----:B------:R-:W-:Y:S01]  /*0270*/  MOV R12, R11 ;  /* 0x0000000b000c7202 */ /* 0x000fe20000000f00 */
[----:B------:R-:W-:Y:S01]  /*0280*/  IMAD.MOV.U32 R13, RZ, RZ, R10 ;  /* 0x000000ffff0d7224 */ /* 0x000fe200078e000a */
[----:B-1----:R-:W-:-:S04]  /*0290*/  UIMAD.WIDE.U32 UR6, UR10, 0x4, UR6 ;  /* 0x000000040a0678a5 */ /* 0x002fc8000f8e0006 */
[----:B------:R-:W-:-:S04]  /*02a0*/  UIADD3 UR5, UP1, UPT, UR6, 0x20, URZ ;  /* 0x0000002006057890 */ /* 0x000fc8000ff3e0ff */
[----:B------:R-:W-:Y:S02]  /*02b0*/  UIADD3.X UR6, UPT, UPT, URZ, UR7, URZ, UP1, !UPT ;  /* 0x00000007ff067290 */ /* 0x000fe40008ffe4ff */
[----:B------:R-:W-:-:S04]  /*02c0*/  MOV R15, UR5 ;  /* 0x00000005000f7c02 */ /* 0x000fc80008000f00 */
[----:B------:R-:W-:-:S07]  /*02d0*/  MOV R16, UR6 ;  /* 0x0000000600107c02 */ /* 0x000fce0008000f00 */
.L_x_2:
[----:B------:R-:W1:Y:S01]  /*02e0*/  LDC.64 R4, c[0x0][0x380] ;  /* 0x0000e000ff047b82 */ /* 0x000e620000000a00 */
[----:B------:R-:W-:Y:S01]  /*02f0*/  IMAD.MOV.U32 R2, RZ, RZ, R15 ;  /* 0x000000ffff027224 */ /* 0x000fe200078e000f */
[----:B------:R-:W-:-:S05]  /*0300*/  MOV R3, R16 ;  /* 0x0000001000037202 */ /* 0x000fca0000000f00 */
[----:B0-----:R-:W2:Y:S04]  /*0310*/  LDG.E R24, desc[UR8][R2.64+-0x20] ;  /* 0xffffe00802187981 */ /* 0x001ea8000c1e1900 */
[----:B------:R-:W3:Y:S04]  /*0320*/  LDG.E R25, desc[UR8][R2.64+-0x1c] ;  /* 0xffffe40802197981 */ /* 0x000ee8000c1e1900 */
[----:B------:R-:W4:Y:S04]  /*0330*/  LDG.E R22, desc[UR8][R2.64+-0x18] ;  /* 0xffffe80802167981 */ /* 0x000f28000c1e1900 */
[----:B------:R-:W5:Y:S04]  /*0340*/  LDG.E R20, desc[UR8][R2.64+-0x14] ;  /* 0xffffec0802147981 */ /* 0x000f68000c1e1900 */
[----:B------:R-:W5:Y:S01]  /*0350*/  LDG.E R16, desc[UR8][R2.64+-0x10] ;  /* 0xfffff00802107981 */ /* 0x000f62000c1e1900 */
[----:B-1----:R-:W-:-:S03]  /*0360*/  IMAD.WIDE R4, R12, 0x4, R4 ;  /* 0x000000040c047825 */ /* 0x002fc600078e0204 */
[----:B------:R-:W5:Y:S04]  /*0370*/  LDG.E R27, desc[UR8][R2.64+0x1c] ;  /* 0x00001c08021b7981 */ /* 0x000f68000c1e1900 */
[----:B------:R-:W2:Y:S04]  /*0380*/  LDG.E R15, desc[UR8][R4.64] ;  /* 0x00000008040f7981 */ /* 0x000ea8000c1e1900 */
[----:B------:R-:W3:Y:S04]  /*0390*/  LDG.E R26, desc[UR8][R4.64+0x4] ;  /* 0x00000408041a7981 */ /* 0x000ee8000c1e1900 */
[----:B------:R-:W4:Y:S04]  /*03a0*/  LDG.E R23, desc[UR8][R4.64+0x8] ;  /* 0x0000080804177981 */ /* 0x000f28000c1e1900 */
[----:B------:R-:W5:Y:S04]  /*03b0*/  LDG.E R21, desc[UR8][R4.64+0xc] ;  /* 0x00000c0804157981 */ /* 0x000f68000c1e1900 */
[----:B------:R-:W5:Y:S01]  /*03c0*/  LDG.E R19, desc[UR8][R4.64+0x10] ;  /* 0x0000100804137981 */ /* 0x000f62000c1e1900 */
[----:B--2---:R-:W-:-:S03]  /*03d0*/  FFMA R15, R15, R24, R14 ;  /* 0x000000180f0f7223 */ /* 0x004fc6000000000e */
[----:B------:R-:W2:Y:S01]  /*03e0*/  LDG.E R14, desc[UR8][R2.64+-0xc] ;  /* 0xfffff408020e7981 */ /* 0x000ea2000c1e1900 */
[----:B---3--:R-:W-:-:S03]  /*03f0*/  FFMA R26, R26, R25, R15 ;  /* 0x000000191a1a7223 */ /* 0x008fc6000000000f */
[----:B------:R-:W2:Y:S01]  /*0400*/  LDG.E R15, desc[UR8][R4.64+0x14] ;  /* 0x00001408040f7981 */ /* 0x000ea2000c1e1900 */
[----:B----4-:R-:W-:-:S03]  /*0410*/  FFMA R26, R23, R22, R26 ;  /* 0x00000016171a7223 */ /* 0x010fc6000000001a */
[----:B------:R-:W3:Y:S04]  /*0420*/  LDG.E R22, desc[UR8][R2.64+-0x8] ;  /* 0xfffff80802167981 */ /* 0x000ee8000c1e1900 */
[----:B------:R-:W3:Y:S01]  /*0430*/  LDG.E R23, desc[UR8][R4.64+0x18] ;  /* 0x0000180804177981 */ /* 0x000ee2000c1e1900 */
[----:B-----5:R-:W-:-:S03]  /*0440*/  FFMA R26, R21, R20, R26 ;  /* 0x00000014151a7223 */ /* 0x020fc6000000001a */
[----:B------:R-:W4:Y:S04]  /*0450*/  LDG.E R20, desc[UR8][R2.64+-0x4] ;  /* 0xfffffc0802147981 */ /* 0x000f28000c1e1900 */
[----:B------:R-:W4:Y:S04]  /*0460*/  LDG.E R21, desc[UR8][R4.64+0x1c] ;  /* 0x00001c0804157981 */ /* 0x000f28000c1e1900 */
[----:B------:R-:W5:Y:S04]  /*0470*/  LDG.E R24, desc[UR8][R2.64] ;  /* 0x0000000802187981 */ /* 0x000f68000c1e1900 */
[----:B------:R-:W5:Y:S01]  /*0480*/  LDG.E R25, desc[UR8][R4.64+0x20] ;  /* 0x0000200804197981 */ /* 0x000f62000c1e1900 */
[----:B------:R-:W-:-:S03]  /*0490*/  FFMA R26, R19, R16, R26 ;  /* 0x00000010131a7223 */ /* 0x000fc6000000001a */
[----:B------:R-:W5:Y:S04]  /*04a0*/  LDG.E R19, desc[UR8][R2.64+0x4] ;  /* 0x0000040802137981 */ /* 0x000f68000c1e1900 */
[----:B------:R-:W5:Y:S01]  /*04b0*/  LDG.E R16, desc[UR8][R4.64+0x24] ;  /* 0x0000240804107981 */ /* 0x000f62000c1e1900 */
[----:B--2---:R-:W-:-:S03]  /*04c0*/  FFMA R14, R15, R14, R26 ;  /* 0x0000000e0f0e7223 */ /* 0x004fc6000000001a */
[----:B------:R-:W2:Y:S04]  /*04d0*/  LDG.E R15, desc[UR8][R2.64+0x8] ;  /* 0x00000808020f7981 */ /* 0x000ea8000c1e1900 */
[----:B------:R-:W2:Y:S01]  /*04e0*/  LDG.E R26, desc[UR8][R4.64+0x3c] ;  /* 0x00003c08041a7981 */ /* 0x000ea2000c1e1900 */
[----:B---3--:R-:W-:-:S03]  /*04f0*/  FFMA R22, R23, R22, R14 ;  /* 0x0000001617167223 */ /* 0x008fc6000000000e */
[----:B------:R-:W2:Y:S04]  /*0500*/  LDG.E R14, desc[UR8][R4.64+0x28] ;  /* 0x00002808040e7981 */ /* 0x000ea8000c1e1900 */
[----:B------:R-:W3:Y:S01]  /*0510*/  LDG.E R23, desc[UR8][R4.64+0x30] ;  /* 0x0000300804177981 */ /* 0x000ee2000c1e1900 */
[----:B----4-:R-:W-:-:S03]  /*0520*/  FFMA R22, R21, R20, R22 ;  /* 0x0000001415167223 */ /* 0x010fc60000000016 */
[----:B------:R-:W4:Y:S04]  /*0530*/  LDG.E R21, desc[UR8][R2.64+0xc] ;  /* 0x00000c0802157981 */ /* 0x000f28000c1e1900 */
[----:B------:R-:W4:Y:S01]  /*0540*/  LDG.E R20, desc[UR8][R4.64+0x2c] ;  /* 0x00002c0804147981 */ /* 0x000f22000c1e1900 */
[----:B-----5:R-:W-:-:S03]  /*0550*/  FFMA R25, R25, R24, R22 ;  /* 0x0000001819197223 */ /* 0x020fc60000000016 */
[----:B------:R-:W3:Y:S04]  /*0560*/  LDG.E R22, desc[UR8][R2.64+0x10] ;  /* 0x0000100802167981 */ /* 0x000ee8000c1e1900 */
[----:B------:R-:W5:Y:S01]  /*0570*/  LDG.E R24, desc[UR8][R4.64+0x34] ;  /* 0x0000340804187981 */ /* 0x000f62000c1e1900 */
[----:B------:R-:W-:-:S03]  /*0580*/  FFMA R29, R16, R19, R25 ;  /* 0x00000013101d7223 */ /* 0x000fc60000000019 */
[----:B------:R-:W5:Y:S04]  /*0590*/  LDG.E R25, desc[UR8][R2.64+0x14] ;  /* 0x0000140802197981 */ /* 0x000f68000c1e1900 */
[----:B------:R-:W5:Y:S04]  /*05a0*/  LDG.E R16, desc[UR8][R2.64+0x18] ;  /* 0x0000180802107981 */ /* 0x000f68000c1e1900 */
[----:B------:R-:W5:Y:S01]  /*05b0*/  LDG.E R19, desc[UR8][R4.64+0x38] ;  /* 0x0000380804137981 */ /* 0x000f62000c1e1900 */
[----:B------:R-:W-:-:S04]  /*05c0*/  IADD3 R13, PT, PT, R13, 0x10, RZ ;  /* 0x000000100d0d7810 */ /* 0x000fc80007ffe0ff */
[----:B------:R-:W-:Y:S01]  /*05d0*/  ISETP.NE.AND P0, PT, R13, RZ, PT ;  /* 0x000000ff0d00720c */ /* 0x000fe20003f05270 */
[----:B------:R-:W-:Y:S02]  /*05e0*/  VIADD R12, R12, 0x10 ;  /* 0x000000100c0c7836 */ /* 0x000fe40000000000 */
[----:B--2---:R-:W-:-:S04]  /*05f0*/  FFMA R15, R14, R15, R29 ;  /* 0x0000000f0e0f7223 */ /* 0x004fc8000000001d */
[----:B----4-:R-:W-:-:S04]  /*0600*/  FFMA R20, R20, R21, R15 ;  /* 0x0000001514147223 */ /* 0x010fc8000000000f */
[----:B---3--:R-:W-:Y:S01]  /*0610*/  FFMA R23, R23, R22, R20 ;  /* 0x0000001617177223 */ /* 0x008fe20000000014 */
[----:B------:R-:W-:-:S03]  /*0620*/  IADD3 R15, P1, PT, R2, 0x40, RZ ;  /* 0x00000040020f7810 */ /* 0x000fc60007f3e0ff */
[----:B-----5:R-:W-:-:S04]  /*0630*/  FFMA R24, R24, R25, R23 ;  /* 0x0000001918187223 */ /* 0x020fc80000000017 */
[----:B------:R-:W-:Y:S01]  /*0640*/  FFMA R19, R19, R16, R24 ;  /* 0x0000001013137223 */ /* 0x000fe20000000018 */
[----:B------:R-:W-:-:S03]  /*0650*/  IADD3.X R16, PT, PT, RZ, R3, RZ, P1, !PT ;  /* 0x00000003ff107210 */ /* 0x000fc60000ffe4ff */
[----:B------:R-:W-:Y:S01]  /*0660*/  FFMA R14, R26, R27, R19 ;  /* 0x0000001b1a0e7223 */ /* 0x000fe20000000013 */
[----:B------:R-:W-:Y:S06]  /*0670*/  @P0 BRA `(.L_x_2) ;  /* 0xfffffffc00180947 */ /* 0x000fec000383ffff */
[----:B------:R-:W-:-:S07]  /*0680*/  MOV R16, R8 ;  /* 0x0000000800107202 */ /* 0x000fce0000000f00 */
.L_x_1:
[----:B------:R-:W-:-:S13]  /*0690*/  ISETP.NE.AND P0, PT, R17, RZ, PT ;  /* 0x000000ff1100720c */ /* 0x000fda0003f05270 */
[----:B------:R-:W-:Y:S05]  /*06a0*/  @!P0 BRA `(.L_x_3) ;  /* 0x0000000400748947 */ /* 0x000fea0003800000 */
[----:B------:R-:W-:Y:S02]  /*06b0*/  IADD3 R2, PT, PT, R17, -0x1, RZ ;  /* 0xffffffff11027810 */ /* 0x000fe40007ffe0ff */
[----:B------:R-:W-:Y:S02]  /*06c0*/  ISETP.NE.AND P0, PT, R18, RZ, PT ;  /* 0x000000ff1200720c */ /* 0x000fe40003f05270 */
[----:B------:R-:W-:-:S13]  /*06d0*/  ISETP.GE.U32.AND P1, PT, R2, 0x7, PT ;  /* 0x000000070200780c */ /* 0x000fda0003f26070 */
[----:B------:R-:W-:Y:S05]  /*06e0*/  @!P1 BRA `(.L_x_4) ;  /* 0x0000000000909947 */ /* 0x000fea0003800000 */
[----:B------:R-:W1:Y:S01]  /*06f0*/  LDC.64 R12, c[0x0][0x388] ;  /* 0x0000e200ff0c7b82 */ /* 0x000e620000000a00 */
[----:B------:R-:W-:Y:S01]  /*0700*/  IADD3 R15, PT, PT, R16, UR10, RZ ;  /* 0x0000000a100f7c10 */ /* 0x000fe2000fffe0ff */
[----:B------:R-:W-:-:S06]  /*0710*/  IMAD.IADD R5, R11, 0x1, R16 ;  /* 0x000000010b057824 */ /* 0x000fcc00078e0210 */
[----:B------:R-:W2:Y:S01]  /*0720*/  LDC.64 R2, c[0x0][0x380] ;  /* 0x0000e000ff027b82 */ /* 0x000ea20000000a00 */
[----:B-1----:R-:W-:-:S05]  /*0730*/  IMAD.WIDE.U32 R12, R15, 0x4, R12 ;  /* 0x000000040f0c7825 */ /* 0x002fca00078e000c */
[----:B0-----:R-:W3:Y:S01]  /*0740*/  LDG.E R23, desc[UR8][R12.64] ;  /* 0x000000080c177981 */ /* 0x001ee2000c1e1900 */
[----:B--2---:R-:W-:Y:S02]  /*0750*/  IMAD.WIDE R2, R5, 0x4, R2 ;  /* 0x0000000405027825 */ /* 0x004fe400078e0202 */
[----:B------:R-:W0:Y:S03]  /*0760*/  LDC.64 R4, c[0x0][0x388] ;  /* 0x0000e200ff047b82 */ /* 0x000e260000000a00 */
[----:B------:R-:W3:Y:S01]  /*0770*/  LDG.E R21, desc[UR8][R2.64] ;  /* 0x0000000802157981 */ /* 0x000ee2000c1e1900 */
[----:B------:R-:W-:-:S03]  /*0780*/  IADD3 R15, P1, PT, R16, UR10, RZ ;  /* 0x0000000a100f7c10 */ /* 0x000fc6000ff3e0ff */
[----:B------:R-:W2:Y:S01]  /*0790*/  LDG.E R19, desc[UR8][R2.64+0x8] ;  /* 0x0000080802137981 */ /* 0x000ea2000c1e1900 */
[----:B------:R-:W-:-:S03]  /*07a0*/  IADD3.X R20, PT, PT, RZ, RZ, RZ, P1, !PT ;  /* 0x000000ffff147210 */ /* 0x000fc60000ffe4ff */
[----:B------:R-:W4:Y:S04]  /*07b0*/  LDG.E R12, desc[UR8][R2.64+0xc] ;  /* 0x00000c08020c7981 */ /* 0x000f28000c1e1900 */
[----:B------:R-:W5:Y:S01]  /*07c0*/  LDG.E R25, desc[UR8][R2.64+0x1c] ;  /* 0x00001c0802197981 */ /* 0x000f62000c1e1900 */
[----:B0-----:R-:W-:-:S04]  /*07d0*/  LEA R4, P1, R15, R4, 0x2 ;  /* 0x000000040f047211 */ /* 0x001fc800078210ff */
[----:B------:R-:W-:Y:S02]  /*07e0*/  LEA.HI.X R5, R15, R5, R20, 0x2, P1 ;  /* 0x000000050f057211 */ /* 0x000fe400008f1414 */
[----:B------:R-:W2:Y:S04]  /*07f0*/  LDG.E R15, desc[UR8][R2.64+0x4] ;  /* 0x00000408020f7981 */ /* 0x000ea8000c1e1900 */
[----:B------:R-:W2:Y:S04]  /*0800*/  LDG.E R20, desc[UR8][R4.64+0x4] ;  /* 0x0000040804147981 */ /* 0x000ea8000c1e1900 */
[----:B------:R-:W4:Y:S04]  /*0810*/  LDG.E R22, desc[UR8][R4.64+0x8] ;  /* 0x0000080804167981 */ /* 0x000f28000c1e1900 */
[----:B------:R-:W5:Y:S04]  /*0820*/  LDG.E R13, desc[UR8][R4.64+0xc] ;  /* 0x00000c08040d7981 */ /* 0x000f68000c1e1900 */
[----:B------:R-:W5:Y:S04]  /*0830*/  LDG.E R24, desc[UR8][R4.64+0x10] ;  /* 0x0000100804187981 */ /* 0x000f68000c1e1900 */
[----:B------:R-:W5:Y:S04]  /*0840*/  LDG.E R26, desc[UR8][R4.64+0x14] ;  /* 0x00001408041a7981 */ /* 0x000f68000c1e1900 */
[----:B------:R-:W5:Y:S04]  /*0850*/  LDG.E R27, desc[UR8][R4.64+0x18] ;  /* 0x00001808041b7981 */ /* 0x000f68000c1e1900 */
[----:B------:R-:W5:Y:S01]  /*0860*/  LDG.E R28, desc[UR8][R4.64+0x1c] ;  /* 0x00001c08041c7981 */ /* 0x000f62000c1e1900 */
[----:B---3--:R-:W-:-:S03]  /*0870*/  FFMA R29, R21, R23, R14 ;  /* 0x00000017151d7223 */ /* 0x008fc6000000000e */
[----:B------:R-:W3:Y:S04]  /*0880*/  LDG.E R23, desc[UR8][R2.64+0x10] ;  /* 0x0000100802177981 */ /* 0x000ee8000c1e1900 */
[----:B------:R-:W3:Y:S04]  /*0890*/  LDG.E R21, desc[UR8][R2.64+0x14] ;  /* 0x0000140802157981 */ /* 0x000ee8000c1e1900 */
[----:B------:R-:W3:Y:S01]  /*08a0*/  LDG.E R14, desc[UR8][R2.64+0x18] ;  /* 0x00001808020e7981 */ /* 0x000ee2000c1e1900 */
[----:B--2---:R-:W-:-:S04]  /*08b0*/  FFMA R20, R15, R20, R29 ;  /* 0x000000140f147223 */ /* 0x004fc8000000001d */
[----:B----4-:R-:W-:-:S04]  /*08c0*/  FFMA R19, R19, R22, R20 ;  /* 0x0000001613137223 */ /* 0x010fc80000000014 */
[----:B-----5:R-:W-:Y:S01]  /*08d0*/  FFMA R12, R12, R13, R19 ;  /* 0x0000000d0c0c7223 */ /* 0x020fe20000000013 */
[----:B------:R-:W-:-:S03]  /*08e0*/  IADD3 R16, PT, PT, R16, 0x8, RZ ;  /* 0x0000000810107810 */ /* 0x000fc60007ffe0ff */
[----:B---3--:R-:W-:-:S04]  /*08f0*/  FFMA R12, R23, R24, R12 ;  /* 0x00000018170c7223 */ /* 0x008fc8000000000c */
[----:B------:R-:W-:-:S04]  /*0900*/  FFMA R21, R21, R26, R12 ;  /* 0x0000001a15157223 */ /* 0x000fc8000000000c */
[----:B------:R-:W-:-:S04]  /*0910*/  FFMA R14, R14, R27, R21 ;  /* 0x0000001b0e0e7223 */ /* 0x000fc80000000015 */
[----:B------:R-:W-:-:S07]  /*0920*/  FFMA R14, R25, R28, R14 ;  /* 0x0000001c190e7223 */ /* 0x000fce000000000e */
.L_x_4:
[----:B------:R-:W-:Y:S05]  /*0930*/  @!P0 BRA `(.L_x_3) ;  /* 0x0000000000d08947 */ /* 0x000fea0003800000 */
[----:B------:R-:W-:Y:S02]  /*0940*/  IADD3 R2, PT, PT, R18, -0x1, RZ ;  /* 0xffffffff12027810 */ /* 0x000fe40007ffe0ff */
[----:B------:R-:W-:Y:S02]  /*0950*/  ISETP.NE.AND P0, PT, R9, RZ, PT ;  /* 0x000000ff0900720c */ /* 0x000fe40003f05270 */
[----:B------:R-:W-:-:S13]  /*0960*/  ISETP.GE.U32.AND P1, PT, R2, 0x3, PT ;  /* 0x000000030200780c */ /* 0x000fda0003f26070 */
[----:B------:R-:W-:Y:S05]  /*0970*/  @!P1 BRA `(.L_x_5) ;  /* 0x0000000000609947 */ /* 0x000fea0003800000 */
[----:B------:R-:W1:Y:S01]  /*0980*/  LDC.64 R4, c[0x0][0x388] ;  /* 0x0000e200ff047b82 */ /* 0x000e620000000a00 */
[C---:B------:R-:W-:Y:S01]  /*0990*/  VIADD R19, R16.reuse, UR10 ;  /* 0x0000000a10137c36 */ /* 0x040fe20008000000 */
[----:B------:R-:W-:Y:S02]  /*09a0*/  IADD3 R20, P1, PT, R16, UR10, RZ ;  /* 0x0000000a10147c10 */ /* 0x000fe4000ff3e0ff */
[----:B------:R-:W-:-:S04]  /*09b0*/  IADD3 R15, PT, PT, R11, R16, RZ ;  /* 0x000000100b0f7210 */ /* 0x000fc80007ffe0ff */
[----:B------:R-:W2:Y:S08]  /*09c0*/  LDC.64 R2, c[0x0][0x388] ;  /* 0x0000e200ff027b82 */ /* 0x000eb00000000a00 */
[----:B------:R-:W3:Y:S01]  /*09d0*/  LDC.64 R12, c[0x0][0x380] ;  /* 0x0000e000ff0c7b82 */ /* 0x000ee20000000a00 */
[----:B-1----:R-:W-:Y:S01]  /*09e0*/  IMAD.WIDE.U32 R4, R19, 0x4, R4 ;  /* 0x0000000413047825 */ /* 0x002fe200078e0004 */
[----:B------:R-:W-:-:S05]  /*09f0*/  IADD3.X R19, PT, PT, RZ, RZ, RZ, P1, !PT ;  /* 0x000000ffff137210 */ /* 0x000fca0000ffe4ff */
[----:B0-----:R-:W4:Y:S01]  /*0a00*/  LDG.E R4, desc[UR8][R4.64] ;  /* 0x0000000804047981 */ /* 0x001f22000c1e1900 */
[----:B--2---:R-:W-:-:S04]  /*0a10*/  LEA R2, P1, R20, R2, 0x2 ;  /* 0x0000000214027211 */ /* 0x004fc800078210ff */
[----:B------:R-:W-:Y:S01]  /*0a20*/  LEA.HI.X R3, R20, R3, R19, 0x2, P1 ;  /* 0x0000000314037211 */ /* 0x000fe200008f1413 */
[----:B---3--:R-:W-:-:S04]  /*0a30*/  IMAD.WIDE R12, R15, 0x4, R12 ;  /* 0x000000040f0c7825 */ /* 0x008fc800078e020c */
[----:B------:R-:W2:Y:S04]  /*0a40*/  LDG.E R19, desc[UR8][R2.64+0x4] ;  /* 0x0000040802137981 */ /* 0x000ea8000c1e1900 */
[----:B------:R-:W4:Y:S04]  /*0a50*/  LDG.E R15, desc[UR8][R12.64] ;  /* 0x000000080c0f7981 */ /* 0x000f28000c1e1900 */
[----:B------:R-:W2:Y:S04]  /*0a60*/  LDG.E R20, desc[UR8][R12.64+0x4] ;  /* 0x000004080c147981 */ /* 0x000ea8000c1e1900 */
[----:B------:R-:W3:Y:S04]  /*0a70*/  LDG.E R22, desc[UR8][R12.64+0x8] ;  /* 0x000008080c167981 */ /* 0x000ee8000c1e1900 */
[----:B------:R-:W3:Y:S04]  /*0a80*/  LDG.E R21, desc[UR8][R2.64+0x8] ;  /* 0x0000080802157981 */ /* 0x000ee8000c1e1900 */
[----:B------:R-:W5:Y:S04]  /*0a90*/  LDG.E R24, desc[UR8][R12.64+0xc] ;  /* 0x00000c080c187981 */ /* 0x000f68000c1e1900 */
[----:B------:R-:W5:Y:S01]  /*0aa0*/  LDG.E R23, desc[UR8][R2.64+0xc] ;  /* 0x00000c0802177981 */ /* 0x000f62000c1e1900 */
[----:B------:R-:W-:Y:S01]  /*0ab0*/  IADD3 R16, PT, PT, R16, 0x4, RZ ;  /* 0x0000000410107810 */ /* 0x000fe20007ffe0ff */
[----:B----4-:R-:W-:-:S04]  /*0ac0*/  FFMA R15, R15, R4, R14 ;  /* 0x000000040f0f7223 */ /* 0x010fc8000000000e */
[----:B--2---:R-:W-:-:S04]  /*0ad0*/  FFMA R15, R20, R19, R15 ;  /* 0x00000013140f7223 */ /* 0x004fc8000000000f */
[----:B---3--:R-:W-:-:S04]  /*0ae0*/  FFMA R15, R22, R21, R15 ;  /* 0x00000015160f7223 */ /* 0x008fc8000000000f */
[----:B-----5:R-:W-:-:S07]  /*0af0*/  FFMA R14, R24, R23, R15 ;  /* 0x00000017180e7223 */ /* 0x020fce000000000f */
.L_x_5:
[----:B------:R-:W-:Y:S05]  /*0b00*/  @!P0 BRA `(.L_x_3) ;  /* 0x00000000005c8947 */ /* 0x000fea0003800000 */
[----:B------:R-:W1:Y:S01]  /*0b10*/  LDC.64 R4, c[0x0][0x388] ;  /* 0x0000e200ff047b82 */ /* 0x000e620000000a00 */
[----:B------:R-:W-:Y:S01]  /*0b20*/  VIADD R13, R16, UR10 ;  /* 0x0000000a100d7c36 */ /* 0x000fe20008000000 */
[----:B------:R-:W-:-:S06]  /*0b30*/  IADD3 R11, PT, PT, R11, R16, RZ ;  /* 0x000000100b0b7210 */ /* 0x000fcc0007ffe0ff */
[----:B------:R-:W2:Y:S01]  /*0b40*/  LDC.64 R2, c[0x0][0x380] ;  /* 0x0000e000ff027b82 */ /* 0x000ea20000000a00 */
[----:B-1----:R-:W-:-:S06]  /*0b50*/  IMAD.WIDE.U32 R4, R13, 0x4, R4 ;  /* 0x000000040d047825 */ /* 0x002fcc00078e0004 */
[----:B0-----:R-:W3:Y:S01]  /*0b60*/  LDG.E R4, desc[UR8][R4.64] ;  /* 0x0000000804047981 */ /* 0x001ee2000c1e1900 */
[----:B--2---:R-:W-:-:S05]  /*0b70*/  IMAD.WIDE R2, R11, 0x4, R2 ;  /* 0x000000040b027825 */ /* 0x004fca00078e0202 */
[----:B------:R-:W3:Y:S01]  /*0b80*/  LDG.E R11, desc[UR8][R2.64] ;  /* 0x00000008020b7981 */ /* 0x000ee2000c1e1900 */
[----:B------:R-:W-:Y:S01]  /*0b90*/  ISETP.NE.AND P0, PT, R9, 0x1, PT ;  /* 0x000000010900780c */ /* 0x000fe20003f05270 */
[----:B---3--:R-:W-:-:S12]  /*0ba0*/  FFMA R14, R11, R4, R14 ;  /* 0x000000040b0e7223 */ /* 0x008fd8000000000e */
[----:B------:R-:W-:Y:S05]  /*0bb0*/  @!P0 BRA `(.L_x_3) ;  /* 0x0000000000308947 */ /* 0x000fea0003800000 */
[----:B------:R-:W0:Y:S01]  /*0bc0*/  LDC.64 R4, c[0x0][0x388] ;  /* 0x0000e200ff047b82 */ /* 0x000e220000000a00 */
[----:B------:R-:W-:Y:S02]  /*0bd0*/  IADD3 R11, P1, PT, R16, UR10, RZ ;  /* 0x0000000a100b7c10 */ /* 0x000fe4000ff3e0ff */
[----:B------:R-:W-:Y:S02]  /*0be0*/  ISETP.NE.AND P0, PT, R9, 0x2, PT ;  /* 0x000000020900780c */ /* 0x000fe40003f05270 */
[----:B------:R-:W-:-:S11]  /*0bf0*/  IADD3.X R12, PT, PT, RZ, RZ, RZ, P1, !PT ;  /* 0x000000ffff0c7210 */ /* 0x000fd60000ffe4ff */
[----:B------:R-:W2:Y:S01]  /*0c00*/  @P0 LDG.E R13, desc[UR8][R2.64+0x8] ;  /* 0x00000808020d0981 */ /* 0x000ea2000c1e1900 */
[----:B0-----:R-:W-:-:S04]  /*0c10*/  LEA R4, P1, R11, R4, 0x2 ;  /* 0x000000040b047211 */ /* 0x001fc800078210ff */
[----:B------:R-:W-:Y:S02]  /*0c20*/  LEA.HI.X R5, R11, R5, R12, 0x2, P1 ;  /* 0x000000050b057211 */ /* 0x000fe400008f140c */
[----:B------:R-:W3:Y:S04]  /*0c30*/  LDG.E R11, desc[UR8][R2.64+0x4] ;  /* 0x00000408020b7981 */ /* 0x000ee8000c1e1900 */
[----:B------:R-:W3:Y:S04]  /*0c40*/  LDG.E R12, desc[UR8][R4.64+0x4] ;  /* 0x00000408040c7981 */ /* 0x000ee8000c1e1900 */
[----:B------:R-:W2:Y:S01]  /*0c50*/  @P0 LDG.E R15, desc[UR8][R4.64+0x8] ;  /* 0x00000808040f0981 */ /* 0x000ea2000c1e1900 */
[----:B---3--:R-:W-:-:S04]  /*0c60*/  FFMA R14, R11, R12, R14 ;  /* 0x0000000c0b0e7223 */ /* 0x008fc8000000000e */
[----:B--2---:R-:W-:-:S07]  /*0c70*/  @P0 FFMA R14, R13, R15, R14 ;  /* 0x0000000f0d0e0223 */ /* 0x004fce000000000e */
.L_x_3:
[----:B------:R-:W-:Y:S05]  /*0c80*/  BRA.U UP0, `(.L_x_6) ;  /* 0xfffffff5004c7547 */ /* 0x000fea000b83ffff */
.L_x_0:
[----:B------:R-:W1:Y:S01]  /*0c90*/  LDC.64 R2, c[0x0][0x390] ;  /* 0x0000e400ff027b82 */ /* 0x000e620000000a00 */
[----:B------:R-:W-:-:S05]  /*0ca0*/  IMAD R7, R6, R7, R6 ;  /* 0x0000000706077224 */ /* 0x000fca00078e0206 */
[----:B------:R-:W-:-:S05]  /*0cb0*/  IADD3 R7, PT, PT, R0, R7, RZ ;  /* 0x0000000700077210 */ /* 0x000fca0007ffe0ff */
[----:B-1----:R-:W-:-:S05]  /*0cc0*/  IMAD.WIDE R2, R7, 0x4, R2 ;  /* 0x0000000407027825 */ /* 0x002fca00078e0202 */
[----:B0-----:R-:W-:Y:S01]  /*0cd0*/  STG.E desc[UR8][R2.64], R14 ;  /* 0x0000000e02007986 */ /* 0x001fe2000c101908 */
[----:B------:R-:W-:Y:S05]  /*0ce0*/  EXIT ;  /* 0x000000000000794d */ /* 0x000fea0003800000 */
.L_x_7:
[----:B------:R-:W-:-:S00]  /*0cf0*/  BRA `(.L_x_7) ;  /* 0xfffffffc00fc7947 */ /* 0x000fc0000383ffff */
[----:B------:R-:W-:-:S00]  /*0d00*/  NOP ;  /* 0x0000000000007918 */ /* 0x000fc00000000000 */
[----:B------:R-:W-:-:S00]  /*0d10*/  NOP ;  /* 0x0000000000007918 */ /* 0x000fc00000000000 */
[----:B------:R-:W-:-:S00]  /*0d20*/  NOP ;  /* 0x0000000000007918 */ /* 0x000fc00000000000 */
[----:B------:R-:W-:-:S00]  /*0d30*/  NOP ;  /* 0x0000000000007918 */ /* 0x000fc00000000000 */
[----:B------:R-:W-:-:S00]  /*0d40*/  NOP ;  /* 0x0000000000007918 */ /* 0x000fc00000000000 */
[----:B------:R-:W-:-:S00]  /*0d50*/  NOP ;  /* 0x0000000000007918 */ /* 0x000fc00000000000 */
[----:B------:R-:W-:-:S00]  /*0d60*/  NOP ;  /* 0x0000000000007918 */ /* 0x000fc00000000000 */
[----:B------:R-:W-:-:S00]  /*0d70*/  NOP ;  /* 0x0000000000007918 */ /* 0x000fc00000000000 */
.L_x_8:


//--------------------- .nv.shared.reserved.0     --------------------------
	.section	.nv.shared.reserved.0,"aw",@nobits
	.weak		__nv_reservedSMEM_offset_0_alias
	.size		__nv_reservedSMEM_offset_0_alias, 0, 64
	.other		__nv_reservedSMEM_offset_0_alias,@"STO_CUDA_RESERVED_SHARED STV_DEFAULT"
__nv_reservedSMEM_offset_0_alias:
	.zero		0
	.zero		64


//--------------------- .nv.constant0._Z8convolvePfS_S_iiii --------------------------
	.section	.nv.constant0._Z8convolvePfS_S_iiii,"a",@progbits
	.sectionflags	@""
	.align	4
.nv.constant0._Z8convolvePfS_S_iiii:
	.zero		936


//--------------------- SYMBOLS --------------------------

	.type		.nv.reservedSmem.offset0,@object
	.size		.nv.reservedSmem.offset0,0x4
